	.headerflags	@"EF_CUDA_TEXMODE_UNIFIED EF_CUDA_64BIT_ADDRESS EF_CUDA_ACCELERATORS EF_CUDA_SM90 EF_CUDA_VIRTUAL_SM(EF_CUDA_SM90)"
	.elftype	@"ET_EXEC"


//--------------------- .nv.info                  --------------------------
	.section	.nv.info,"",@"SHT_CUDA_INFO"
	.align	4


	//----- nvinfo : EIATTR_REGCOUNT
	.align		4
        /*0000*/ 	.byte	0x04, 0x2f
        /*0002*/ 	.short	(.L_2 - .L_1)
	.align		4
.L_1:
        /*0004*/ 	.word	index@(triton_poi_fused_cat_4)
        /*0008*/ 	.word	0x00000020


	//----- nvinfo : EIATTR_MIN_STACK_SIZE
	.align		4
.L_2:
        /*000c*/ 	.byte	0x04, 0x12
        /*000e*/ 	.short	(.L_4 - .L_3)
	.align		4
.L_3:
        /*0010*/ 	.word	index@(triton_poi_fused_cat_4)
        /*0014*/ 	.word	0x00000000


	//----- nvinfo : EIATTR_FRAME_SIZE
	.align		4
.L_4:
        /*0018*/ 	.byte	0x04, 0x11
        /*001a*/ 	.short	(.L_6 - .L_5)
	.align		4
.L_5:
        /*001c*/ 	.word	index@(triton_poi_fused_cat_4)
        /*0020*/ 	.word	0x00000000


	//----- nvinfo : EIATTR_MIN_STACK_SIZE
	.align		4
.L_6:
        /*0024*/ 	.byte	0x04, 0x12
        /*0026*/ 	.short	(.L_8 - .L_7)
	.align		4
.L_7:
        /*0028*/ 	.word	index@(triton_poi_fused_cat_4)
        /*002c*/ 	.word	0x00000000
.L_8:


//--------------------- .nv.info.triton_poi_fused_cat_4 --------------------------
	.section	.nv.info.triton_poi_fused_cat_4,"",@"SHT_CUDA_INFO"
	.sectionflags	@""
	.align	4


	//----- nvinfo : EIATTR_CUDA_API_VERSION
	.align		4
        /*0000*/ 	.byte	0x04, 0x37
        /*0002*/ 	.short	(.L_10 - .L_9)
.L_9:
        /*0004*/ 	.word	0x0000007c


	//----- nvinfo : EIATTR_KPARAM_INFO
	.align		4
.L_10:
        /*0008*/ 	.byte	0x04, 0x17
        /*000a*/ 	.short	(.L_12 - .L_11)
.L_11:
        /*000c*/ 	.word	0x00000000
        /*0010*/ 	.short	0x0006
        /*0012*/ 	.short	0x0030
        /*0014*/ 	.byte	0x00, 0xf0, 0x11, 0x00


	//----- nvinfo : EIATTR_KPARAM_INFO
	.align		4
.L_12:
        /*0018*/ 	.byte	0x04, 0x17
        /*001a*/ 	.short	(.L_14 - .L_13)
.L_13:
        /*001c*/ 	.word	0x00000000
        /*0020*/ 	.short	0x0005
        /*0022*/ 	.short	0x0028
        /*0024*/ 	.byte	0x00, 0xf4, 0x21, 0x00


	//----- nvinfo : EIATTR_KPARAM_INFO
	.align		4
.L_14:
        /*0028*/ 	.byte	0x04, 0x17
        /*002a*/ 	.short	(.L_16 - .L_15)
.L_15:
        /*002c*/ 	.word	0x00000000
        /*0030*/ 	.short	0x0004
        /*0032*/ 	.short	0x0020
        /*0034*/ 	.byte	0x00, 0xf4, 0x21, 0x00


	//----- nvinfo : EIATTR_KPARAM_INFO
	.align		4
.L_16:
        /*0038*/ 	.byte	0x04, 0x17
        /*003a*/ 	.short	(.L_18 - .L_17)
.L_17:
        /*003c*/ 	.word	0x00000000
        /*0040*/ 	.short	0x0003
        /*0042*/ 	.short	0x0018
        /*0044*/ 	.byte	0x00, 0xf4, 0x21, 0x00


	//----- nvinfo : EIATTR_KPARAM_INFO
	.align		4
.L_18:
        /*0048*/ 	.byte	0x04, 0x17
        /*004a*/ 	.short	(.L_20 - .L_19)
.L_19:
        /*004c*/ 	.word	0x00000000
        /*0050*/ 	.short	0x0002
        /*0052*/ 	.short	0x0010
        /*0054*/ 	.byte	0x00, 0xf4, 0x21, 0x00


	//----- nvinfo : EIATTR_KPARAM_INFO
	.align		4
.L_20:
        /*0058*/ 	.byte	0x04, 0x17
        /*005a*/ 	.short	(.L_22 - .L_21)
.L_21:
        /*005c*/ 	.word	0x00000000
        /*0060*/ 	.short	0x0001
        /*0062*/ 	.short	0x0008
        /*0064*/ 	.byte	0x00, 0xf4, 0x21, 0x00


	//----- nvinfo : EIATTR_KPARAM_INFO
	.align		4
.L_22:
        /*0068*/ 	.byte	0x04, 0x17
        /*006a*/ 	.short	(.L_24 - .L_23)
.L_23:
        /*006c*/ 	.word	0x00000000
        /*0070*/ 	.short	0x0000
        /*0072*/ 	.short	0x0000
        /*0074*/ 	.byte	0x00, 0xf4, 0x21, 0x00


	//----- nvinfo : EIATTR_SPARSE_MMA_MASK
	.align		4
.L_24:
        /*0078*/ 	.byte	0x03, 0x50
        /*007a*/ 	.short	0x0000


	//----- nvinfo : EIATTR_MAXREG_COUNT
	.align		4
        /*007c*/ 	.byte	0x03, 0x1b
        /*007e*/ 	.short	0x00ff


	//----- nvinfo : EIATTR_EXIT_INSTR_OFFSETS
	.align		4
        /*0080*/ 	.byte	0x04, 0x1c
        /*0082*/ 	.short	(.L_26 - .L_25)


	//   ....[0]....
.L_25:
        /*0084*/ 	.word	0x00000b30


	//----- nvinfo : EIATTR_REQNTID
	.align		4
.L_26:
        /*0088*/ 	.byte	0x04, 0x10
        /*008a*/ 	.short	(.L_28 - .L_27)
.L_27:
        /*008c*/ 	.word	0x00000100
        /*0090*/ 	.word	0x00000001
        /*0094*/ 	.word	0x00000001


	//----- nvinfo : EIATTR_CBANK_PARAM_SIZE
	.align		4
.L_28:
        /*0098*/ 	.byte	0x03, 0x19
        /*009a*/ 	.short	0x0034


	//----- nvinfo : EIATTR_PARAM_CBANK
	.align		4
        /*009c*/ 	.byte	0x04, 0x0a
        /*009e*/ 	.short	(.L_30 - .L_29)
	.align		4
.L_29:
        /*00a0*/ 	.word	index@(.nv.constant0.triton_poi_fused_cat_4)
        /*00a4*/ 	.short	0x0210
        /*00a6*/ 	.short	0x0034


	//----- nvinfo : EIATTR_SW_WAR
	.align		4
.L_30:
        /*00a8*/ 	.byte	0x04, 0x36
        /*00aa*/ 	.short	(.L_32 - .L_31)
.L_31:
        /*00ac*/ 	.word	0x00000008
.L_32:


//--------------------- .nv.callgraph             --------------------------
	.section	.nv.callgraph,"",@"SHT_CUDA_CALLGRAPH"
	.align	4
	.sectionentsize	8
	.align		4
        /*0000*/ 	.word	0x00000000
	.align		4
        /*0004*/ 	.word	0xffffffff
	.align		4
        /*0008*/ 	.word	0x00000000
	.align		4
        /*000c*/ 	.word	0xfffffffe
	.align		4
        /*0010*/ 	.word	0x00000000
	.align		4
        /*0014*/ 	.word	0xfffffffd
	.align		4
        /*0018*/ 	.word	0x00000000
	.align		4
        /*001c*/ 	.word	0xfffffffc


//--------------------- .nv.constant4             --------------------------
	.section	.nv.constant4,"a",@progbits
	.align	8
	.align		8
.nv.constant4:
        /*0000*/ 	.dword	_$_str


//--------------------- .text.triton_poi_fused_cat_4 --------------------------
	.section	.text.triton_poi_fused_cat_4,"ax",@progbits
	.align	128
        .global         triton_poi_fused_cat_4
        .type           triton_poi_fused_cat_4,@function
        .size           triton_poi_fused_cat_4,(.L_x_1 - triton_poi_fused_cat_4)
        .other          triton_poi_fused_cat_4,@"STO_CUDA_ENTRY STV_DEFAULT"
triton_poi_fused_cat_4:
.text.triton_poi_fused_cat_4:
[----:B------:R-:W-:Y:S01]  /*0000*/  LDC R1, c[0x0][0x28] ;  /* 0x00000a00ff017b82 */ /* 0x000fe20000000800 */
[----:B------:R-:W1:Y:S07]  /*0010*/  S2R R0, SR_TID.X ;  /* 0x0000000000007919 */ /* 0x000e6e0000002100 */
[----:B------:R-:W2:Y:S01]  /*0020*/  LDC.64 R20, c[0x0][0x210] ;  /* 0x00008400ff147b82 */ /* 0x000ea20000000a00 */
[----:B------:R-:W-:Y:S01]  /*0030*/  ULDC.64 UR4, c[0x0][0x208] ;  /* 0x0000820000047ab9 */ /* 0x000fe20000000a00 */
[----:B------:R-:W-:Y:S01]  /*0040*/  CS2R R24, SRZ ;  /* 0x0000000000187805 */ /* 0x000fe2000001ff00 */
[----:B------:R-:W3:Y:S05]  /*0050*/  S2R R3, SR_CTAID.X ;  /* 0x0000000000037919 */ /* 0x000eea0000002500 */
[----:B------:R-:W4:Y:S08]  /*0060*/  LDC.64 R10, c[0x0][0x218] ;  /* 0x00008600ff0a7b82 */ /* 0x000f300000000a00 */
[----:B------:R-:W5:Y:S01]  /*0070*/  LDC.64 R6, c[0x0][0x220] ;  /* 0x00008800ff067b82 */ /* 0x000f620000000a00 */
[----:B-1----:R-:W-:-:S05]  /*0080*/  IMAD.SHL.U32 R0, R0, 0x2, RZ ;  /* 0x0000000200007824 */ /* 0x002fca00078e00ff */
[----:B------:R-:W-:-:S05]  /*0090*/  LOP3.LUT R0, R0, 0x1fe, RZ, 0xc0, !PT ;  /* 0x000001fe00007812 */ /* 0x000fca00078ec0ff */
[----:B---3--:R-:W-:-:S04]  /*00a0*/  IMAD R0, R3, 0x200, R0 ;  /* 0x0000020003007824 */ /* 0x008fc800078e0200 */
[----:B------:R-:W-:-:S04]  /*00b0*/  IMAD.HI R22, R0, 0x38e38e39, RZ ;  /* 0x38e38e3900167827 */ /* 0x000fc800078e02ff */
[----:B------:R-:W-:Y:S01]  /*00c0*/  VIADD R13, R0, 0x1 ;  /* 0x00000001000d7836 */ /* 0x000fe20000000000 */
[----:B------:R-:W-:-:S04]  /*00d0*/  SHF.R.U32.HI R9, RZ, 0x1f, R22 ;  /* 0x0000001fff097819 */ /* 0x000fc80000011616 */
[----:B------:R-:W-:-:S04]  /*00e0*/  LEA.HI.SX32 R3, R22, R9, 0x1e ;  /* 0x0000000916037211 */ /* 0x000fc800078ff2ff */
[----:B------:R-:W-:Y:S01]  /*00f0*/  SHF.R.S32.HI R2, RZ, 0x1f, R3 ;  /* 0x0000001fff027819 */ /* 0x000fe20000011403 */
[----:B------:R-:W-:-:S03]  /*0100*/  IMAD R19, R3, -0x12, R0 ;  /* 0xffffffee03137824 */ /* 0x000fc600078e0200 */
[----:B------:R-:W-:Y:S01]  /*0110*/  LEA.HI R4, R2, R3, RZ, 0xc ;  /* 0x0000000302047211 */ /* 0x000fe200078f60ff */
[----:B------:R-:W-:Y:S01]  /*0120*/  IMAD.HI R2, R13, 0x38e38e39, RZ ;  /* 0x38e38e390d027827 */ /* 0x000fe200078e02ff */
[C---:B------:R-:W-:Y:S02]  /*0130*/  ISETP.GE.AND P1, PT, R19.reuse, 0x9, PT ;  /* 0x000000091300780c */ /* 0x040fe40003f26270 */
[----:B------:R-:W-:Y:S02]  /*0140*/  LOP3.LUT R4, R4, 0xfffff000, RZ, 0xc0, !PT ;  /* 0xfffff00004047812 */ /* 0x000fe400078ec0ff */
[----:B------:R-:W-:-:S03]  /*0150*/  ISETP.GT.AND P2, PT, R19, 0x8, PT ;  /* 0x000000081300780c */ /* 0x000fc60003f44270 */
[----:B------:R-:W-:Y:S01]  /*0160*/  IMAD.IADD R8, R3, 0x1, -R4 ;  /* 0x0000000103087824 */ /* 0x000fe200078e0a04 */
[----:B------:R-:W-:-:S03]  /*0170*/  SHF.R.U32.HI R3, RZ, 0x1f, R2 ;  /* 0x0000001fff037819 */ /* 0x000fc60000011602 */
[C---:B------:R-:W-:Y:S01]  /*0180*/  IMAD R23, R19.reuse, 0x1000, R8 ;  /* 0x0000100013177824 */ /* 0x040fe200078e0208 */
[----:B------:R-:W-:Y:S01]  /*0190*/  LEA.HI.SX32 R2, R2, R3, 0x1e ;  /* 0x0000000302027211 */ /* 0x000fe200078ff2ff */
[----:B----4-:R-:W-:-:S04]  /*01a0*/  IMAD.WIDE R18, R19, 0x8, R10 ;  /* 0x0000000813127825 */ /* 0x010fc800078e020a */
[----:B------:R-:W-:Y:S01]  /*01b0*/  IMAD R13, R2, -0x12, R13 ;  /* 0xffffffee020d7824 */ /* 0x000fe200078e020d */
[----:B------:R-:W-:Y:S01]  /*01c0*/  LEA.HI.SX32 R22, R22, R9, 0x12 ;  /* 0x0000000916167211 */ /* 0x000fe200078f92ff */
[----:B--2---:R-:W-:-:S03]  /*01d0*/  IMAD.WIDE R14, R23, 0x8, R20 ;  /* 0x00000008170e7825 */ /* 0x004fc600078e0214 */
[C---:B------:R-:W-:Y:S02]  /*01e0*/  ISETP.GE.AND P0, PT, R13.reuse, 0x9, PT ;  /* 0x000000090d00780c */ /* 0x040fe40003f06270 */
[C---:B------:R-:W-:Y:S01]  /*01f0*/  ISETP.GT.AND P3, PT, R13.reuse, 0x8, PT ;  /* 0x000000080d00780c */ /* 0x040fe20003f64270 */
[C---:B------:R-:W-:Y:S01]  /*0200*/  IMAD R17, R13.reuse, 0x1000, R8 ;  /* 0x000010000d117824 */ /* 0x040fe200078e0208 */
[----:B------:R-:W-:Y:S02]  /*0210*/  CS2R R2, SRZ ;  /* 0x0000000000027805 */ /* 0x000fe4000001ff00 */
[----:B------:R-:W-:Y:S01]  /*0220*/  CS2R R8, SRZ ;  /* 0x0000000000087805 */ /* 0x000fe2000001ff00 */
[----:B------:R-:W-:Y:S01]  /*0230*/  IMAD.WIDE R10, R13, 0x8, R10 ;  /* 0x000000080d0a7825 */ /* 0x000fe200078e020a */
[----:B------:R-:W-:Y:S02]  /*0240*/  CS2R R12, SRZ ;  /* 0x00000000000c7805 */ /* 0x000fe4000001ff00 */
[----:B------:R-:W-:-:S02]  /*0250*/  CS2R R4, SRZ ;  /* 0x0000000000047805 */ /* 0x000fc4000001ff00 */
[----:B------:R-:W-:Y:S01]  /*0260*/  CS2R R26, SRZ ;  /* 0x00000000001a7805 */ /* 0x000fe2000001ff00 */
[----:B------:R-:W-:Y:S01]  /*0270*/  IMAD.WIDE R20, R17, 0x8, R20 ;  /* 0x0000000811147825 */ /* 0x000fe200078e0214 */
[----:B------:R-:W2:Y:S04]  /*0280*/  @!P1 LDG.E.EL.64 R24, desc[UR4][R14.64] ;  /* 0x000000040e189981 */ /* 0x000ea8000c2e1b00 */
[----:B------:R-:W3:Y:S04]  /*0290*/  @!P0 LDG.E.EL.64 R2, desc[UR4][R20.64] ;  /* 0x0000000414028981 */ /* 0x000ee8000c2e1b00 */
[----:B------:R1:W4:Y:S04]  /*02a0*/  @P3 LDG.E.EL.64 R8, desc[UR4][R20.64] ;  /* 0x0000000414083981 */ /* 0x000328000c2e1b00 */
[----:B------:R-:W2:Y:S01]  /*02b0*/  @P3 LDG.E.EL.64 R12, desc[UR4][R10.64] ;  /* 0x000000040a0c3981 */ /* 0x000ea2000c2e1b00 */
[----:B------:R-:W-:-:S03]  /*02c0*/  IMAD R29, R22, 0x12000, R17 ;  /* 0x00012000161d7824 */ /* 0x000fc600078e0211 */
[----:B------:R5:W3:Y:S01]  /*02d0*/  @P2 LDG.E.EL.64 R4, desc[UR4][R14.64] ;  /* 0x000000040e042981 */ /* 0x000ae2000c2e1b00 */
[----:B-1----:R-:W-:-:S06]  /*02e0*/  CS2R R20, SRZ ;  /* 0x0000000000147805 */ /* 0x002fcc000001ff00 */
[----:B------:R-:W3:Y:S01]  /*02f0*/  @!P0 LDG.E.EL.64 R20, desc[UR4][R10.64] ;  /* 0x000000040a148981 */ /* 0x000ee2000c2e1b00 */
[----:B------:R-:W-:Y:S01]  /*0300*/  CS2R R16, SRZ ;  /* 0x0000000000107805 */ /* 0x000fe2000001ff00 */
[----:B-----5:R-:W-:Y:S01]  /*0310*/  IMAD.WIDE R28, R29, 0x4, R6 ;  /* 0x000000041d1c7825 */ /* 0x020fe200078e0206 */
[----:B------:R-:W-:-:S04]  /*0320*/  CS2R R14, SRZ ;  /* 0x00000000000e7805 */ /* 0x000fc8000001ff00 */
[----:B------:R-:W5:Y:S04]  /*0330*/  @P2 LDG.E.EL.64 R16, desc[UR4][R18.64] ;  /* 0x0000000412102981 */ /* 0x000f68000c2e1b00 */
[----:B------:R-:W5:Y:S01]  /*0340*/  @P3 LDG.E.EL R27, desc[UR4][R28.64] ;  /* 0x000000041c1b3981 */ /* 0x000f62000c2e1900 */
[----:B------:R-:W-:-:S03]  /*0350*/  IMAD R23, R22, 0x12000, R23 ;  /* 0x0001200016177824 */ /* 0x000fc600078e0217 */
[----:B------:R-:W5:Y:S04]  /*0360*/  @!P0 LDG.E.EL R26, desc[UR4][R28.64] ;  /* 0x000000041c1a8981 */ /* 0x000f68000c2e1900 */
[----:B------:R-:W5:Y:S01]  /*0370*/  @!P1 LDG.E.EL.64 R14, desc[UR4][R18.64] ;  /* 0x00000004120e9981 */ /* 0x000f62000c2e1b00 */
[----:B------:R-:W-:Y:S01]  /*0380*/  IMAD.WIDE R22, R23, 0x4, R6 ;  /* 0x0000000417167825 */ /* 0x000fe200078e0206 */
[----:B------:R-:W-:-:S06]  /*0390*/  CS2R R6, SRZ ;  /* 0x0000000000067805 */ /* 0x000fcc000001ff00 */
[----:B------:R-:W5:Y:S04]  /*03a0*/  @P2 LDG.E.EL R6, desc[UR4][R22.64] ;  /* 0x0000000416062981 */ /* 0x000f68000c2e1900 */
[----:B------:R1:W5:Y:S01]  /*03b0*/  @!P1 LDG.E.EL R7, desc[UR4][R22.64] ;  /* 0x0000000416079981 */ /* 0x000362000c2e1900 */
[----:B----4-:R-:W-:Y:S02]  /*03c0*/  SEL R9, R9, RZ, P3 ;  /* 0x000000ff09097207 */ /* 0x010fe40001800000 */
[----:B------:R-:W-:Y:S02]  /*03d0*/  SEL R8, R8, RZ, P3 ;  /* 0x000000ff08087207 */ /* 0x000fe40001800000 */
[----:B--2---:R-:W-:Y:S02]  /*03e0*/  SEL R12, R12, RZ, P3 ;  /* 0x000000ff0c0c7207 */ /* 0x004fe40001800000 */
[----:B------:R-:W-:Y:S01]  /*03f0*/  SEL R13, R13, RZ, P3 ;  /* 0x000000ff0d0d7207 */ /* 0x000fe20001800000 */
[----:B------:R-:W-:Y:S01]  /*0400*/  I2F.S64 R9, R8 ;  /* 0x0000000800097312 */ /* 0x000fe20000301400 */
[----:B---3--:R-:W-:-:S02]  /*0410*/  SEL R2, R2, RZ, !P0 ;  /* 0x000000ff02027207 */ /* 0x008fc40004000000 */
[----:B------:R-:W-:-:S05]  /*0420*/  SEL R3, R3, RZ, !P0 ;  /* 0x000000ff03037207 */ /* 0x000fca0004000000 */
[----:B------:R-:W2:Y:S01]  /*0430*/  I2F.S64 R12, R12 ;  /* 0x0000000c000c7312 */ /* 0x000ea20000301400 */
[----:B------:R-:W-:Y:S02]  /*0440*/  SEL R21, R21, RZ, !P0 ;  /* 0x000000ff15157207 */ /* 0x000fe40004000000 */
[----:B------:R-:W-:-:S05]  /*0450*/  SEL R20, R20, RZ, !P0 ;  /* 0x000000ff14147207 */ /* 0x000fca0004000000 */
[----:B------:R3:W-:Y:S08]  /*0460*/  I2F.S64 R2, R2 ;  /* 0x0000000200027312 */ /* 0x0007f00000301400 */
[----:B------:R-:W4:Y:S01]  /*0470*/  I2F.S64 R21, R20 ;  /* 0x0000001400157312 */ /* 0x000f220000301400 */
[----:B------:R-:W-:Y:S02]  /*0480*/  SEL R4, R4, RZ, P2 ;  /* 0x000000ff04047207 */ /* 0x000fe40001000000 */
[----:B-----5:R-:W-:Y:S01]  /*0490*/  SEL R11, R17, RZ, P2 ;  /* 0x000000ff110b7207 */ /* 0x020fe20001000000 */
[----:B--2---:R-:W-:Y:S01]  /*04a0*/  FADD R9, R9, R12 ;  /* 0x0000000c09097221 */ /* 0x004fe20000000000 */
[----:B------:R-:W-:-:S02]  /*04b0*/  SEL R8, R27, RZ, P3 ;  /* 0x000000ff1b087207 */ /* 0x000fc40001800000 */
[----:B------:R-:W-:Y:S02]  /*04c0*/  SEL R5, R5, RZ, P2 ;  /* 0x000000ff05057207 */ /* 0x000fe40001000000 */
[----:B------:R-:W-:Y:S01]  /*04d0*/  SEL R10, R16, RZ, P2 ;  /* 0x000000ff100a7207 */ /* 0x000fe20001000000 */
[----:B------:R-:W-:Y:S01]  /*04e0*/  FADD R8, R8, R9 ;  /* 0x0000000908087221 */ /* 0x000fe20000000000 */
[----:B------:R-:W-:Y:S01]  /*04f0*/  I2F.S64 R4, R4 ;  /* 0x0000000400047312 */ /* 0x000fe20000301400 */
[----:B-1----:R-:W-:Y:S02]  /*0500*/  SEL R23, R15, RZ, !P1 ;  /* 0x000000ff0f177207 */ /* 0x002fe40004800000 */
[----:B---3--:R-:W-:Y:S01]  /*0510*/  SEL R3, R26, RZ, !P0 ;  /* 0x000000ff1a037207 */ /* 0x008fe20004000000 */
[----:B----4-:R-:W-:Y:S01]  /*0520*/  FADD R2, R2, R21 ;  /* 0x0000001502027221 */ /* 0x010fe20000000000 */
[----:B------:R-:W-:-:S03]  /*0530*/  SEL R24, R24, RZ, !P1 ;  /* 0x000000ff18187207 */ /* 0x000fc60004800000 */
[----:B------:R-:W1:Y:S01]  /*0540*/  I2F.S64 R11, R10 ;  /* 0x0000000a000b7312 */ /* 0x000e620000301400 */
[----:B------:R-:W-:Y:S02]  /*0550*/  SEL R25, R25, RZ, !P1 ;  /* 0x000000ff19197207 */ /* 0x000fe40004800000 */
[----:B------:R-:W-:Y:S01]  /*0560*/  SEL R22, R14, RZ, !P1 ;  /* 0x000000ff0e167207 */ /* 0x000fe20004800000 */
[----:B------:R-:W-:-:S04]  /*0570*/  FADD R2, R3, R2 ;  /* 0x0000000203027221 */ /* 0x000fc80000000000 */
[----:B------:R-:W2:Y:S08]  /*0580*/  FRND.FTZ.FLOOR R14, R8 ;  /* 0x00000008000e7307 */ /* 0x000eb00000215000 */
[----:B------:R-:W-:Y:S08]  /*0590*/  I2F.S64 R18, R24 ;  /* 0x0000001800127312 */ /* 0x000ff00000301400 */
[----:B------:R-:W3:Y:S01]  /*05a0*/  I2F.S64 R23, R22 ;  /* 0x0000001600177312 */ /* 0x000ee20000301400 */
[----:B------:R-:W-:Y:S01]  /*05b0*/  SEL R15, R6, RZ, P2 ;  /* 0x000000ff060f7207 */ /* 0x000fe20001000000 */
[----:B-1----:R-:W-:-:S06]  /*05c0*/  FADD R4, R4, R11 ;  /* 0x0000000b04047221 */ /* 0x002fcc0000000000 */
[----:B------:R-:W1:Y:S01]  /*05d0*/  FRND.FTZ.FLOOR R16, R2 ;  /* 0x0000000200107307 */ /* 0x000e620000215000 */
[----:B------:R-:W-:Y:S01]  /*05e0*/  FADD R15, R15, R4 ;  /* 0x000000040f0f7221 */ /* 0x000fe20000000000 */
[----:B--2---:R-:W-:Y:S02]  /*05f0*/  FSETP.GTU.AND P2, PT, R14, RZ, PT ;  /* 0x000000ff0e00720b */ /* 0x004fe40003f4c000 */
[----:B------:R-:W-:Y:S02]  /*0600*/  SEL R7, R7, RZ, !P1 ;  /* 0x000000ff07077207 */ /* 0x000fe40004800000 */
[----:B------:R-:W-:Y:S01]  /*0610*/  FSETP.GTU.AND P3, PT, R2, RZ, PT ;  /* 0x000000ff0200720b */ /* 0x000fe20003f6c000 */
[----:B---3--:R-:W-:Y:S01]  /*0620*/  FADD R18, R18, R23 ;  /* 0x0000001712127221 */ /* 0x008fe20000000000 */
[----:B------:R-:W2:Y:S01]  /*0630*/  FRND.FTZ.FLOOR R17, R15 ;  /* 0x0000000f00117307 */ /* 0x000ea20000215000 */
[C---:B------:R-:W-:Y:S01]  /*0640*/  FSEL R9, R14.reuse, RZ, P2 ;  /* 0x000000ff0e097208 */ /* 0x040fe20001000000 */
[----:B------:R-:W-:Y:S01]  /*0650*/  FADD R19, R14, 1 ;  /* 0x3f8000000e137421 */ /* 0x000fe20000000000 */
[----:B------:R-:W-:Y:S01]  /*0660*/  FADD R18, R7, R18 ;  /* 0x0000001207127221 */ /* 0x000fe20000000000 */
[----:B------:R-:W3:Y:S01]  /*0670*/  LDC.64 R4, c[0x0][0x230] ;  /* 0x00008c00ff047b82 */ /* 0x000ee20000000a00 */
[----:B-1----:R-:W-:-:S02]  /*0680*/  FSETP.GTU.AND P2, PT, R16, RZ, PT ;  /* 0x000000ff1000720b */ /* 0x002fc40003f4c000 */
[C---:B------:R-:W-:Y:S01]  /*0690*/  FSETP.GEU.AND P4, PT, R9.reuse, 65, PT ;  /* 0x428200000900780b */ /* 0x040fe20003f8e000 */
[----:B------:R-:W1:Y:S01]  /*06a0*/  FRND.FTZ.FLOOR R13, R18 ;  /* 0x00000012000d7307 */ /* 0x000e620000215000 */
[C---:B------:R-:W-:Y:S01]  /*06b0*/  FSEL R10, R16.reuse, RZ, P2 ;  /* 0x000000ff100a7208 */ /* 0x040fe20001000000 */
[----:B------:R-:W-:Y:S01]  /*06c0*/  FADD R20, R16, 1 ;  /* 0x3f80000010147421 */ /* 0x000fe20000000000 */
[----:B------:R-:W-:Y:S01]  /*06d0*/  FSETP.NAN.AND P5, PT, R9, R9, PT ;  /* 0x000000090900720b */ /* 0x000fe20003fa8000 */
[----:B------:R-:W4:Y:S01]  /*06e0*/  LDC.64 R6, c[0x0][0x228] ;  /* 0x00008a00ff067b82 */ /* 0x000f220000000a00 */
[----:B------:R-:W-:Y:S02]  /*06f0*/  FSETP.GEU.AND P2, PT, R10, 65, PT ;  /* 0x428200000a00780b */ /* 0x000fe40003f4e000 */
[----:B------:R-:W-:Y:S02]  /*0700*/  FSEL R11, R2, RZ, P3 ;  /* 0x000000ff020b7208 */ /* 0x000fe40001800000 */
[----:B--2---:R-:W-:-:S02]  /*0710*/  FSETP.GTU.AND P6, PT, R17, RZ, PT ;  /* 0x000000ff1100720b */ /* 0x004fc40003fcc000 */
[----:B------:R-:W-:Y:S01]  /*0720*/  FSETP.GEU.AND P3, PT, R11, 65, PT ;  /* 0x428200000b00780b */ /* 0x000fe20003f6e000 */
[----:B------:R-:W2:Y:S01]  /*0730*/  LDC.64 R2, c[0x0][0x238] ;  /* 0x00008e00ff027b82 */ /* 0x000ea20000000a00 */
[----:B------:R-:W-:Y:S02]  /*0740*/  @P4 FSEL R9, R9, 65, P5 ;  /* 0x4282000009094808 */ /* 0x000fe40002800000 */
[C---:B------:R-:W-:Y:S02]  /*0750*/  FSETP.NAN.AND P5, PT, R10.reuse, R10, PT ;  /* 0x0000000a0a00720b */ /* 0x040fe40003fa8000 */
[----:B------:R-:W-:Y:S02]  /*0760*/  FSEL R12, R17, RZ, P6 ;  /* 0x000000ff110c7208 */ /* 0x000fe40003000000 */
[C---:B-1----:R-:W-:Y:S02]  /*0770*/  FSETP.GTU.AND P6, PT, R13.reuse, RZ, PT ;  /* 0x000000ff0d00720b */ /* 0x042fe40003fcc000 */
[----:B------:R-:W-:Y:S01]  /*0780*/  @P2 FSEL R10, R10, 65, P5 ;  /* 0x428200000a0a2808 */ /* 0x000fe20002800000 */
[----:B------:R-:W-:Y:S01]  /*0790*/  FADD R21, R13, 1 ;  /* 0x3f8000000d157421 */ /* 0x000fe20000000000 */
[----:B------:R-:W-:-:S02]  /*07a0*/  FSETP.GEU.AND P5, PT, R12, 65, PT ;  /* 0x428200000c00780b */ /* 0x000fc40003fae000 */
[----:B------:R-:W-:Y:S02]  /*07b0*/  FSETP.GTU.AND P2, PT, R15, RZ, PT ;  /* 0x000000ff0f00720b */ /* 0x000fe40003f4c000 */
[----:B------:R-:W-:Y:S02]  /*07c0*/  FSEL R13, R13, RZ, P6 ;  /* 0x000000ff0d0d7208 */ /* 0x000fe40003000000 */
[----:B------:R-:W-:Y:S02]  /*07d0*/  FSETP.NAN.AND P6, PT, R11, R11, PT ;  /* 0x0000000b0b00720b */ /* 0x000fe40003fc8000 */
[----:B------:R-:W-:Y:S02]  /*07e0*/  FSEL R15, R15, RZ, P2 ;  /* 0x000000ff0f0f7208 */ /* 0x000fe40001000000 */
[----:B------:R-:W-:Y:S02]  /*07f0*/  FSETP.GTU.AND P4, PT, R18, RZ, PT ;  /* 0x000000ff1200720b */ /* 0x000fe40003f8c000 */
[----:B------:R-:W-:-:S02]  /*0800*/  FSETP.GEU.AND P2, PT, R13, 65, PT ;  /* 0x428200000d00780b */ /* 0x000fc40003f4e000 */
[----:B------:R-:W-:Y:S02]  /*0810*/  @P3 FSEL R11, R11, 65, P6 ;  /* 0x428200000b0b3808 */ /* 0x000fe40003000000 */
[----:B------:R-:W-:Y:S02]  /*0820*/  FSETP.GEU.AND P3, PT, R15, 65, PT ;  /* 0x428200000f00780b */ /* 0x000fe40003f6e000 */
[----:B------:R-:W-:Y:S02]  /*0830*/  FSETP.NAN.AND P6, PT, R12, R12, PT ;  /* 0x0000000c0c00720b */ /* 0x000fe40003fc8000 */
[----:B------:R-:W-:Y:S02]  /*0840*/  FSEL R16, R18, RZ, P4 ;  /* 0x000000ff12107208 */ /* 0x000fe40002000000 */
[----:B------:R-:W-:Y:S02]  /*0850*/  FSETP.GTU.AND P4, PT, R20, RZ, PT ;  /* 0x000000ff1400720b */ /* 0x000fe40003f8c000 */
[----:B------:R-:W-:Y:S01]  /*0860*/  @P5 FSEL R12, R12, 65, P6 ;  /* 0x428200000c0c5808 */ /* 0x000fe20003000000 */
[----:B------:R-:W-:Y:S01]  /*0870*/  FADD R17, R17, 1 ;  /* 0x3f80000011117421 */ /* 0x000fe20000000000 */
[----:B------:R-:W-:-:S02]  /*0880*/  FSETP.GEU.AND P5, PT, R16, 65, PT ;  /* 0x428200001000780b */ /* 0x000fc40003fae000 */
[----:B------:R-:W-:Y:S02]  /*0890*/  FSETP.NAN.AND P6, PT, R13, R13, PT ;  /* 0x0000000d0d00720b */ /* 0x000fe40003fc8000 */
[----:B------:R-:W-:Y:S02]  /*08a0*/  FSEL R14, R20, RZ, P4 ;  /* 0x000000ff140e7208 */ /* 0x000fe40002000000 */
[----:B------:R-:W-:Y:S02]  /*08b0*/  FSETP.NAN.AND P4, PT, R15, R15, PT ;  /* 0x0000000f0f00720b */ /* 0x000fe40003f88000 */
[----:B------:R-:W-:Y:S02]  /*08c0*/  @P2 FSEL R13, R13, 65, P6 ;  /* 0x428200000d0d2808 */ /* 0x000fe40003000000 */
[----:B------:R-:W-:Y:S02]  /*08d0*/  FSETP.GTU.AND P6, PT, R17, RZ, PT ;  /* 0x000000ff1100720b */ /* 0x000fe40003fcc000 */
[----:B------:R-:W-:-:S02]  /*08e0*/  @P3 FSEL R15, R15, 65, P4 ;  /* 0x428200000f0f3808 */ /* 0x000fc40002000000 */
[----:B------:R-:W-:Y:S02]  /*08f0*/  FSETP.NAN.AND P2, PT, R16, R16, PT ;  /* 0x000000101000720b */ /* 0x000fe40003f48000 */
[----:B------:R-:W-:Y:S02]  /*0900*/  FSETP.GEU.AND P4, PT, R14, 65, PT ;  /* 0x428200000e00780b */ /* 0x000fe40003f8e000 */
[----:B------:R-:W-:Y:S02]  /*0910*/  FSEL R17, R17, RZ, P6 ;  /* 0x000000ff11117208 */ /* 0x000fe40003000000 */
[----:B------:R-:W-:Y:S02]  /*0920*/  FSETP.GTU.AND P3, PT, R21, RZ, PT ;  /* 0x000000ff1500720b */ /* 0x000fe40003f6c000 */
[----:B------:R-:W-:Y:S02]  /*0930*/  FSETP.GTU.AND P6, PT, R19, RZ, PT ;  /* 0x000000ff1300720b */ /* 0x000fe40003fcc000 */
[----:B------:R-:W-:-:S02]  /*0940*/  @P5 FSEL R16, R16, 65, P2 ;  /* 0x4282000010105808 */ /* 0x000fc40001000000 */
[----:B------:R-:W-:Y:S02]  /*0950*/  FSETP.GEU.AND P2, PT, R17, 65, PT ;  /* 0x428200001100780b */ /* 0x000fe40003f4e000 */
[----:B------:R-:W-:Y:S02]  /*0960*/  FSEL R18, R21, RZ, P3 ;  /* 0x000000ff15127208 */ /* 0x000fe40001800000 */
[----:B------:R-:W-:Y:S02]  /*0970*/  FSETP.GTU.AND P5, PT, R8, RZ, PT ;  /* 0x000000ff0800720b */ /* 0x000fe40003fac000 */
[----:B------:R-:W-:Y:S02]  /*0980*/  FSEL R19, R19, RZ, P6 ;  /* 0x000000ff13137208 */ /* 0x000fe40003000000 */
[----:B------:R-:W-:Y:S02]  /*0990*/  FSETP.NAN.AND P6, PT, R14, R14, PT ;  /* 0x0000000e0e00720b */ /* 0x000fe40003fc8000 */
[----:B------:R-:W-:-:S02]  /*09a0*/  FSETP.GEU.AND P3, PT, R18, 65, PT ;  /* 0x428200001200780b */ /* 0x000fc40003f6e000 */
[----:B------:R-:W-:Y:S02]  /*09b0*/  FSEL R8, R8, RZ, P5 ;  /* 0x000000ff08087208 */ /* 0x000fe40002800000 */
[----:B------:R-:W-:Y:S02]  /*09c0*/  @P4 FSEL R14, R14, 65, P6 ;  /* 0x428200000e0e4808 */ /* 0x000fe40003000000 */
[----:B------:R-:W-:Y:S02]  /*09d0*/  FSETP.NAN.AND P6, PT, R17, R17, PT ;  /* 0x000000111100720b */ /* 0x000fe40003fc8000 */
[----:B------:R-:W-:Y:S02]  /*09e0*/  FSETP.GEU.AND P4, PT, R19, 65, PT ;  /* 0x428200001300780b */ /* 0x000fe40003f8e000 */
[----:B------:R-:W-:Y:S02]  /*09f0*/  FSETP.GEU.AND P5, PT, R8, 65, PT ;  /* 0x428200000800780b */ /* 0x000fe40003fae000 */
[----:B------:R-:W-:-:S02]  /*0a00*/  @P2 FSEL R17, R17, 65, P6 ;  /* 0x4282000011112808 */ /* 0x000fc40003000000 */
[C---:B------:R-:W-:Y:S02]  /*0a10*/  FSETP.NAN.AND P6, PT, R18.reuse, R18, PT ;  /* 0x000000121200720b */ /* 0x040fe40003fc8000 */
[C---:B------:R-:W-:Y:S02]  /*0a20*/  FSETP.NAN.AND P2, PT, R19.reuse, R19, PT ;  /* 0x000000131300720b */ /* 0x040fe40003f48000 */
[----:B------:R-:W-:Y:S02]  /*0a30*/  @P3 FSEL R18, R18, 65, P6 ;  /* 0x4282000012123808 */ /* 0x000fe40003000000 */
[C---:B------:R-:W-:Y:S02]  /*0a40*/  FSETP.NAN.AND P3, PT, R8.reuse, R8, PT ;  /* 0x000000080800720b */ /* 0x040fe40003f68000 */
[----:B------:R-:W-:Y:S02]  /*0a50*/  @P4 FSEL R19, R19, 65, P2 ;  /* 0x4282000013134808 */ /* 0x000fe40001000000 */
[----:B------:R-:W-:Y:S01]  /*0a60*/  @P5 FSEL R8, R8, 65, P3 ;  /* 0x4282000008085808 */ /* 0x000fe20001800000 */
[----:B----4-:R-:W-:Y:S01]  /*0a70*/  IMAD.WIDE R6, R0, 0x4, R6 ;  /* 0x0000000400067825 */ /* 0x010fe200078e0206 */
[----:B------:R-:W-:-:S02]  /*0a80*/  FSEL R12, R13, R12, !P1 ;  /* 0x0000000c0d0c7208 */ /* 0x000fc40004800000 */
[----:B------:R-:W-:Y:S01]  /*0a90*/  FSEL R13, R10, R9, !P0 ;  /* 0x000000090a0d7208 */ /* 0x000fe20004000000 */
[----:B---3--:R-:W-:Y:S01]  /*0aa0*/  IMAD.WIDE R4, R0, 0x4, R4 ;  /* 0x0000000400047825 */ /* 0x008fe200078e0204 */
[----:B------:R-:W-:Y:S02]  /*0ab0*/  FSEL R18, R18, R17, !P1 ;  /* 0x0000001112127208 */ /* 0x000fe40004800000 */
[----:B------:R-:W-:Y:S01]  /*0ac0*/  FSEL R19, R14, R19, !P0 ;  /* 0x000000130e137208 */ /* 0x000fe20004000000 */
[----:B--2---:R-:W-:Y:S01]  /*0ad0*/  IMAD.WIDE R2, R0, 0x4, R2 ;  /* 0x0000000400027825 */ /* 0x004fe200078e0202 */
[----:B------:R-:W-:Y:S02]  /*0ae0*/  FSEL R16, R16, R15, !P1 ;  /* 0x0000000f10107208 */ /* 0x000fe40004800000 */
[----:B------:R-:W-:Y:S01]  /*0af0*/  FSEL R17, R11, R8, !P0 ;  /* 0x000000080b117208 */ /* 0x000fe20004000000 */
[----:B------:R-:W-:Y:S04]  /*0b00*/  STG.E.64 desc[UR4][R6.64], R12 ;  /* 0x0000000c06007986 */ /* 0x000fe8000c101b04 */
[----:B------:R-:W-:Y:S04]  /*0b10*/  STG.E.64 desc[UR4][R4.64], R18 ;  /* 0x0000001204007986 */ /* 0x000fe8000c101b04 */
[----:B------:R-:W-:Y:S01]  /*0b20*/  STG.E.64 desc[UR4][R2.64], R16 ;  /* 0x0000001002007986 */ /* 0x000fe2000c101b04 */
[----:B------:R-:W-:Y:S05]  /*0b30*/  EXIT ;  /* 0x000000000000794d */ /* 0x000fea0003800000 */
.L_x_0:
[----:B------:R-:W-:-:S00]  /*0b40*/  BRA `(.L_x_0) ;  /* 0xfffffffc00fc7947 */ /* 0x000fc0000383ffff */
[----:B------:R-:W-:-:S00]  /*0b50*/  NOP ;  /* 0x0000000000007918 */ /* 0x000fc00000000000 */
        /* <DEDUP_REMOVED lines=10> */
.L_x_1:


//--------------------- .nv.global.init           --------------------------
	.section	.nv.global.init,"aw",@progbits
.nv.global.init:
	.type		_$_str,@object
	.size		_$_str,(.L_0 - _$_str)
_$_str:
        /*0000*/ 	.byte	0x5f, 0x5f, 0x43, 0x55, 0x44, 0x41, 0x5f, 0x46, 0x54, 0x5a, 0x00
.L_0:


//--------------------- .nv.constant0.triton_poi_fused_cat_4 --------------------------
	.section	.nv.constant0.triton_poi_fused_cat_4,"a",@progbits
	.sectionflags	@""
	.align	4
.nv.constant0.triton_poi_fused_cat_4:
	.zero		580
